//
// Generated by NVIDIA NVVM Compiler
//
// Compiler Build ID: CL-36424714
// Cuda compilation tools, release 13.0, V13.0.88
// Based on NVVM 20.0.0
//

.version 9.0
.target sm_100
.address_size 64

	// .globl	_Z8MatAdd1DPiS_S_ii

.visible .entry _Z8MatAdd1DPiS_S_ii(
	.param .u64 .ptr .align 1 _Z8MatAdd1DPiS_S_ii_param_0,
	.param .u64 .ptr .align 1 _Z8MatAdd1DPiS_S_ii_param_1,
	.param .u64 .ptr .align 1 _Z8MatAdd1DPiS_S_ii_param_2,
	.param .u32 _Z8MatAdd1DPiS_S_ii_param_3,
	.param .u32 _Z8MatAdd1DPiS_S_ii_param_4
)
{
	.reg .b32 	%r<14>;
	.reg .b64 	%rd<11>;

	ld.param.u64 	%rd1, [_Z8MatAdd1DPiS_S_ii_param_0];
	ld.param.u64 	%rd2, [_Z8MatAdd1DPiS_S_ii_param_1];
	ld.param.u64 	%rd3, [_Z8MatAdd1DPiS_S_ii_param_2];
	ld.param.u32 	%r1, [_Z8MatAdd1DPiS_S_ii_param_3];
	cvta.to.global.u64 	%rd4, %rd3;
	cvta.to.global.u64 	%rd5, %rd2;
	cvta.to.global.u64 	%rd6, %rd1;
	mov.u32 	%r2, %tid.x;
	mov.u32 	%r3, %ctaid.x;
	mov.u32 	%r4, %ntid.x;
	mad.lo.s32 	%r5, %r3, %r4, %r2;
	mov.u32 	%r6, %tid.y;
	mov.u32 	%r7, %ctaid.y;
	mov.u32 	%r8, %ntid.y;
	mad.lo.s32 	%r9, %r7, %r8, %r6;
	mad.lo.s32 	%r10, %r1, %r9, %r5;
	mul.wide.s32 	%rd7, %r10, 4;
	add.s64 	%rd8, %rd6, %rd7;
	ld.global.u32 	%r11, [%rd8];
	add.s64 	%rd9, %rd5, %rd7;
	ld.global.u32 	%r12, [%rd9];
	add.s32 	%r13, %r12, %r11;
	add.s64 	%rd10, %rd4, %rd7;
	st.global.u32 	[%rd10], %r13;
	ret;

}
	// .globl	_Z8MatAdd2DPiS_S_ii
.visible .entry _Z8MatAdd2DPiS_S_ii(
	.param .u64 .ptr .align 1 _Z8MatAdd2DPiS_S_ii_param_0,
	.param .u64 .ptr .align 1 _Z8MatAdd2DPiS_S_ii_param_1,
	.param .u64 .ptr .align 1 _Z8MatAdd2DPiS_S_ii_param_2,
	.param .u32 _Z8MatAdd2DPiS_S_ii_param_3,
	.param .u32 _Z8MatAdd2DPiS_S_ii_param_4
)
{
	.reg .pred 	%p<4>;
	.reg .b32 	%r<17>;
	.reg .b64 	%rd<11>;

	ld.param.u64 	%rd1, [_Z8MatAdd2DPiS_S_ii_param_0];
	ld.param.u64 	%rd2, [_Z8MatAdd2DPiS_S_ii_param_1];
	ld.param.u64 	%rd3, [_Z8MatAdd2DPiS_S_ii_param_2];
	ld.param.u32 	%r2, [_Z8MatAdd2DPiS_S_ii_param_3];
	ld.param.u32 	%r3, [_Z8MatAdd2DPiS_S_ii_param_4];
	mov.u32 	%r5, %tid.x;
	mov.u32 	%r6, %ctaid.x;
	mov.u32 	%r7, %ntid.x;
	mad.lo.s32 	%r8, %r6, %r7, %r5;
	mov.u32 	%r9, %tid.y;
	mov.u32 	%r10, %ctaid.y;
	mov.u32 	%r11, %ntid.y;
	mad.lo.s32 	%r12, %r10, %r11, %r9;
	mad.lo.s32 	%r1, %r2, %r12, %r8;
	setp.ge.s32 	%p1, %r8, %r2;
	setp.ge.s32 	%p2, %r12, %r3;
	or.pred  	%p3, %p1, %p2;
	@%p3 bra 	$L__BB1_2;
	cvta.to.global.u64 	%rd4, %rd1;
	cvta.to.global.u64 	%rd5, %rd2;
	cvta.to.global.u64 	%rd6, %rd3;
	mul.wide.s32 	%rd7, %r1, 4;
	add.s64 	%rd8, %rd4, %rd7;
	ld.global.u32 	%r14, [%rd8];
	add.s64 	%rd9, %rd5, %rd7;
	ld.global.u32 	%r15, [%rd9];
	add.s32 	%r16, %r15, %r14;
	add.s64 	%rd10, %rd6, %rd7;
	st.global.u32 	[%rd10], %r16;
$L__BB1_2:
	ret;

}
	// .globl	_Z10MatAdd1D1DPiS_S_ii
.visible .entry _Z10MatAdd1D1DPiS_S_ii(
	.param .u64 .ptr .align 1 _Z10MatAdd1D1DPiS_S_ii_param_0,
	.param .u64 .ptr .align 1 _Z10MatAdd1D1DPiS_S_ii_param_1,
	.param .u64 .ptr .align 1 _Z10MatAdd1D1DPiS_S_ii_param_2,
	.param .u32 _Z10MatAdd1D1DPiS_S_ii_param_3,
	.param .u32 _Z10MatAdd1D1DPiS_S_ii_param_4
)
{
	.reg .pred 	%p<12>;
	.reg .b32 	%r<125>;
	.reg .b64 	%rd<101>;

	ld.param.u64 	%rd4, [_Z10MatAdd1D1DPiS_S_ii_param_0];
	ld.param.u64 	%rd5, [_Z10MatAdd1D1DPiS_S_ii_param_1];
	ld.param.u64 	%rd6, [_Z10MatAdd1D1DPiS_S_ii_param_2];
	ld.param.u32 	%r23, [_Z10MatAdd1D1DPiS_S_ii_param_3];
	ld.param.u32 	%r24, [_Z10MatAdd1D1DPiS_S_ii_param_4];
	cvta.to.global.u64 	%rd1, %rd6;
	cvta.to.global.u64 	%rd2, %rd5;
	cvta.to.global.u64 	%rd3, %rd4;
	mov.u32 	%r25, %tid.x;
	mov.u32 	%r26, %ctaid.x;
	mov.u32 	%r27, %ntid.x;
	mad.lo.s32 	%r1, %r26, %r27, %r25;
	setp.ge.u32 	%p1, %r1, %r23;
	setp.lt.s32 	%p2, %r24, 1;
	or.pred  	%p3, %p1, %p2;
	@%p3 bra 	$L__BB2_13;
	and.b32  	%r2, %r24, 15;
	setp.lt.u32 	%p4, %r24, 16;
	mov.b32 	%r121, 0;
	@%p4 bra 	$L__BB2_4;
	and.b32  	%r121, %r24, 2147483632;
	neg.s32 	%r119, %r121;
	shl.b32 	%r5, %r23, 4;
	mul.wide.s32 	%rd11, %r23, 4;
	mov.u32 	%r118, %r1;
$L__BB2_3:
	.pragma "nounroll";
	mul.wide.s32 	%rd7, %r118, 4;
	add.s64 	%rd8, %rd3, %rd7;
	ld.global.u32 	%r29, [%rd8];
	add.s64 	%rd9, %rd2, %rd7;
	ld.global.u32 	%r30, [%rd9];
	add.s32 	%r31, %r30, %r29;
	add.s64 	%rd10, %rd1, %rd7;
	st.global.u32 	[%rd10], %r31;
	add.s64 	%rd12, %rd8, %rd11;
	ld.global.u32 	%r32, [%rd12];
	add.s64 	%rd13, %rd9, %rd11;
	ld.global.u32 	%r33, [%rd13];
	add.s32 	%r34, %r33, %r32;
	add.s64 	%rd14, %rd10, %rd11;
	st.global.u32 	[%rd14], %r34;
	add.s64 	%rd15, %rd12, %rd11;
	ld.global.u32 	%r35, [%rd15];
	add.s64 	%rd16, %rd13, %rd11;
	ld.global.u32 	%r36, [%rd16];
	add.s32 	%r37, %r36, %r35;
	add.s64 	%rd17, %rd14, %rd11;
	st.global.u32 	[%rd17], %r37;
	add.s64 	%rd18, %rd15, %rd11;
	ld.global.u32 	%r38, [%rd18];
	add.s64 	%rd19, %rd16, %rd11;
	ld.global.u32 	%r39, [%rd19];
	add.s32 	%r40, %r39, %r38;
	add.s64 	%rd20, %rd17, %rd11;
	st.global.u32 	[%rd20], %r40;
	add.s64 	%rd21, %rd18, %rd11;
	ld.global.u32 	%r41, [%rd21];
	add.s64 	%rd22, %rd19, %rd11;
	ld.global.u32 	%r42, [%rd22];
	add.s32 	%r43, %r42, %r41;
	add.s64 	%rd23, %rd20, %rd11;
	st.global.u32 	[%rd23], %r43;
	add.s64 	%rd24, %rd21, %rd11;
	ld.global.u32 	%r44, [%rd24];
	add.s64 	%rd25, %rd22, %rd11;
	ld.global.u32 	%r45, [%rd25];
	add.s32 	%r46, %r45, %r44;
	add.s64 	%rd26, %rd23, %rd11;
	st.global.u32 	[%rd26], %r46;
	add.s64 	%rd27, %rd24, %rd11;
	ld.global.u32 	%r47, [%rd27];
	add.s64 	%rd28, %rd25, %rd11;
	ld.global.u32 	%r48, [%rd28];
	add.s32 	%r49, %r48, %r47;
	add.s64 	%rd29, %rd26, %rd11;
	st.global.u32 	[%rd29], %r49;
	add.s64 	%rd30, %rd27, %rd11;
	ld.global.u32 	%r50, [%rd30];
	add.s64 	%rd31, %rd28, %rd11;
	ld.global.u32 	%r51, [%rd31];
	add.s32 	%r52, %r51, %r50;
	add.s64 	%rd32, %rd29, %rd11;
	st.global.u32 	[%rd32], %r52;
	add.s64 	%rd33, %rd30, %rd11;
	ld.global.u32 	%r53, [%rd33];
	add.s64 	%rd34, %rd31, %rd11;
	ld.global.u32 	%r54, [%rd34];
	add.s32 	%r55, %r54, %r53;
	add.s64 	%rd35, %rd32, %rd11;
	st.global.u32 	[%rd35], %r55;
	add.s64 	%rd36, %rd33, %rd11;
	ld.global.u32 	%r56, [%rd36];
	add.s64 	%rd37, %rd34, %rd11;
	ld.global.u32 	%r57, [%rd37];
	add.s32 	%r58, %r57, %r56;
	add.s64 	%rd38, %rd35, %rd11;
	st.global.u32 	[%rd38], %r58;
	add.s64 	%rd39, %rd36, %rd11;
	ld.global.u32 	%r59, [%rd39];
	add.s64 	%rd40, %rd37, %rd11;
	ld.global.u32 	%r60, [%rd40];
	add.s32 	%r61, %r60, %r59;
	add.s64 	%rd41, %rd38, %rd11;
	st.global.u32 	[%rd41], %r61;
	add.s64 	%rd42, %rd39, %rd11;
	ld.global.u32 	%r62, [%rd42];
	add.s64 	%rd43, %rd40, %rd11;
	ld.global.u32 	%r63, [%rd43];
	add.s32 	%r64, %r63, %r62;
	add.s64 	%rd44, %rd41, %rd11;
	st.global.u32 	[%rd44], %r64;
	add.s64 	%rd45, %rd42, %rd11;
	ld.global.u32 	%r65, [%rd45];
	add.s64 	%rd46, %rd43, %rd11;
	ld.global.u32 	%r66, [%rd46];
	add.s32 	%r67, %r66, %r65;
	add.s64 	%rd47, %rd44, %rd11;
	st.global.u32 	[%rd47], %r67;
	add.s64 	%rd48, %rd45, %rd11;
	ld.global.u32 	%r68, [%rd48];
	add.s64 	%rd49, %rd46, %rd11;
	ld.global.u32 	%r69, [%rd49];
	add.s32 	%r70, %r69, %r68;
	add.s64 	%rd50, %rd47, %rd11;
	st.global.u32 	[%rd50], %r70;
	add.s64 	%rd51, %rd48, %rd11;
	ld.global.u32 	%r71, [%rd51];
	add.s64 	%rd52, %rd49, %rd11;
	ld.global.u32 	%r72, [%rd52];
	add.s32 	%r73, %r72, %r71;
	add.s64 	%rd53, %rd50, %rd11;
	st.global.u32 	[%rd53], %r73;
	add.s64 	%rd54, %rd51, %rd11;
	ld.global.u32 	%r74, [%rd54];
	add.s64 	%rd55, %rd52, %rd11;
	ld.global.u32 	%r75, [%rd55];
	add.s32 	%r76, %r75, %r74;
	add.s64 	%rd56, %rd53, %rd11;
	st.global.u32 	[%rd56], %r76;
	add.s32 	%r119, %r119, 16;
	add.s32 	%r118, %r118, %r5;
	setp.ne.s32 	%p5, %r119, 0;
	@%p5 bra 	$L__BB2_3;
$L__BB2_4:
	setp.eq.s32 	%p6, %r2, 0;
	@%p6 bra 	$L__BB2_13;
	and.b32  	%r11, %r24, 7;
	setp.lt.u32 	%p7, %r2, 8;
	@%p7 bra 	$L__BB2_7;
	mad.lo.s32 	%r77, %r121, %r23, %r1;
	mul.wide.s32 	%rd57, %r77, 4;
	add.s64 	%rd58, %rd3, %rd57;
	ld.global.u32 	%r78, [%rd58];
	add.s64 	%rd59, %rd2, %rd57;
	ld.global.u32 	%r79, [%rd59];
	add.s32 	%r80, %r79, %r78;
	add.s64 	%rd60, %rd1, %rd57;
	st.global.u32 	[%rd60], %r80;
	mul.wide.s32 	%rd61, %r23, 4;
	add.s64 	%rd62, %rd58, %rd61;
	ld.global.u32 	%r81, [%rd62];
	add.s64 	%rd63, %rd59, %rd61;
	ld.global.u32 	%r82, [%rd63];
	add.s32 	%r83, %r82, %r81;
	add.s64 	%rd64, %rd60, %rd61;
	st.global.u32 	[%rd64], %r83;
	add.s64 	%rd65, %rd62, %rd61;
	ld.global.u32 	%r84, [%rd65];
	add.s64 	%rd66, %rd63, %rd61;
	ld.global.u32 	%r85, [%rd66];
	add.s32 	%r86, %r85, %r84;
	add.s64 	%rd67, %rd64, %rd61;
	st.global.u32 	[%rd67], %r86;
	add.s64 	%rd68, %rd65, %rd61;
	ld.global.u32 	%r87, [%rd68];
	add.s64 	%rd69, %rd66, %rd61;
	ld.global.u32 	%r88, [%rd69];
	add.s32 	%r89, %r88, %r87;
	add.s64 	%rd70, %rd67, %rd61;
	st.global.u32 	[%rd70], %r89;
	add.s64 	%rd71, %rd68, %rd61;
	ld.global.u32 	%r90, [%rd71];
	add.s64 	%rd72, %rd69, %rd61;
	ld.global.u32 	%r91, [%rd72];
	add.s32 	%r92, %r91, %r90;
	add.s64 	%rd73, %rd70, %rd61;
	st.global.u32 	[%rd73], %r92;
	add.s64 	%rd74, %rd71, %rd61;
	ld.global.u32 	%r93, [%rd74];
	add.s64 	%rd75, %rd72, %rd61;
	ld.global.u32 	%r94, [%rd75];
	add.s32 	%r95, %r94, %r93;
	add.s64 	%rd76, %rd73, %rd61;
	st.global.u32 	[%rd76], %r95;
	add.s64 	%rd77, %rd74, %rd61;
	ld.global.u32 	%r96, [%rd77];
	add.s64 	%rd78, %rd75, %rd61;
	ld.global.u32 	%r97, [%rd78];
	add.s32 	%r98, %r97, %r96;
	add.s64 	%rd79, %rd76, %rd61;
	st.global.u32 	[%rd79], %r98;
	add.s64 	%rd80, %rd77, %rd61;
	ld.global.u32 	%r99, [%rd80];
	add.s64 	%rd81, %rd78, %rd61;
	ld.global.u32 	%r100, [%rd81];
	add.s32 	%r101, %r100, %r99;
	add.s64 	%rd82, %rd79, %rd61;
	st.global.u32 	[%rd82], %r101;
	add.s32 	%r121, %r121, 8;
$L__BB2_7:
	setp.eq.s32 	%p8, %r11, 0;
	@%p8 bra 	$L__BB2_13;
	and.b32  	%r14, %r24, 3;
	setp.lt.u32 	%p9, %r11, 4;
	@%p9 bra 	$L__BB2_10;
	mad.lo.s32 	%r102, %r121, %r23, %r1;
	mul.wide.s32 	%rd83, %r102, 4;
	add.s64 	%rd84, %rd3, %rd83;
	ld.global.u32 	%r103, [%rd84];
	add.s64 	%rd85, %rd2, %rd83;
	ld.global.u32 	%r104, [%rd85];
	add.s32 	%r105, %r104, %r103;
	add.s64 	%rd86, %rd1, %rd83;
	st.global.u32 	[%rd86], %r105;
	mul.wide.s32 	%rd87, %r23, 4;
	add.s64 	%rd88, %rd84, %rd87;
	ld.global.u32 	%r106, [%rd88];
	add.s64 	%rd89, %rd85, %rd87;
	ld.global.u32 	%r107, [%rd89];
	add.s32 	%r108, %r107, %r106;
	add.s64 	%rd90, %rd86, %rd87;
	st.global.u32 	[%rd90], %r108;
	add.s64 	%rd91, %rd88, %rd87;
	ld.global.u32 	%r109, [%rd91];
	add.s64 	%rd92, %rd89, %rd87;
	ld.global.u32 	%r110, [%rd92];
	add.s32 	%r111, %r110, %r109;
	add.s64 	%rd93, %rd90, %rd87;
	st.global.u32 	[%rd93], %r111;
	add.s64 	%rd94, %rd91, %rd87;
	ld.global.u32 	%r112, [%rd94];
	add.s64 	%rd95, %rd92, %rd87;
	ld.global.u32 	%r113, [%rd95];
	add.s32 	%r114, %r113, %r112;
	add.s64 	%rd96, %rd93, %rd87;
	st.global.u32 	[%rd96], %r114;
	add.s32 	%r121, %r121, 4;
$L__BB2_10:
	setp.eq.s32 	%p10, %r14, 0;
	@%p10 bra 	$L__BB2_13;
	mad.lo.s32 	%r124, %r121, %r23, %r1;
	neg.s32 	%r123, %r14;
$L__BB2_12:
	.pragma "nounroll";
	mul.wide.s32 	%rd97, %r124, 4;
	add.s64 	%rd98, %rd3, %rd97;
	ld.global.u32 	%r115, [%rd98];
	add.s64 	%rd99, %rd2, %rd97;
	ld.global.u32 	%r116, [%rd99];
	add.s32 	%r117, %r116, %r115;
	add.s64 	%rd100, %rd1, %rd97;
	st.global.u32 	[%rd100], %r117;
	add.s32 	%r124, %r124, %r23;
	add.s32 	%r123, %r123, 1;
	setp.ne.s32 	%p11, %r123, 0;
	@%p11 bra 	$L__BB2_12;
$L__BB2_13:
	ret;

}
	// .globl	_Z10MatAdd2D1DPiS_S_ii
.visible .entry _Z10MatAdd2D1DPiS_S_ii(
	.param .u64 .ptr .align 1 _Z10MatAdd2D1DPiS_S_ii_param_0,
	.param .u64 .ptr .align 1 _Z10MatAdd2D1DPiS_S_ii_param_1,
	.param .u64 .ptr .align 1 _Z10MatAdd2D1DPiS_S_ii_param_2,
	.param .u32 _Z10MatAdd2D1DPiS_S_ii_param_3,
	.param .u32 _Z10MatAdd2D1DPiS_S_ii_param_4
)
{
	.reg .pred 	%p<4>;
	.reg .b32 	%r<12>;
	.reg .b64 	%rd<11>;

	ld.param.u64 	%rd1, [_Z10MatAdd2D1DPiS_S_ii_param_0];
	ld.param.u64 	%rd2, [_Z10MatAdd2D1DPiS_S_ii_param_1];
	ld.param.u64 	%rd3, [_Z10MatAdd2D1DPiS_S_ii_param_2];
	ld.param.u32 	%r2, [_Z10MatAdd2D1DPiS_S_ii_param_3];
	ld.param.u32 	%r3, [_Z10MatAdd2D1DPiS_S_ii_param_4];
	mov.u32 	%r4, %tid.x;
	mov.u32 	%r5, %ctaid.x;
	mov.u32 	%r6, %ntid.x;
	mad.lo.s32 	%r7, %r5, %r6, %r4;
	mov.u32 	%r8, %ctaid.y;
	mad.lo.s32 	%r1, %r2, %r8, %r7;
	setp.ge.u32 	%p1, %r7, %r2;
	setp.ge.u32 	%p2, %r8, %r3;
	or.pred  	%p3, %p1, %p2;
	@%p3 bra 	$L__BB3_2;
	cvta.to.global.u64 	%rd4, %rd1;
	cvta.to.global.u64 	%rd5, %rd2;
	cvta.to.global.u64 	%rd6, %rd3;
	mul.wide.u32 	%rd7, %r1, 4;
	add.s64 	%rd8, %rd4, %rd7;
	ld.global.u32 	%r9, [%rd8];
	add.s64 	%rd9, %rd5, %rd7;
	ld.global.u32 	%r10, [%rd9];
	add.s32 	%r11, %r10, %r9;
	add.s64 	%rd10, %rd6, %rd7;
	st.global.u32 	[%rd10], %r11;
$L__BB3_2:
	ret;

}


// ===== COMPILED SASS (sm_100) =====

	.target	sm_100

	.elftype	@"ET_EXEC"


//--------------------- .note.nv.tkinfo           --------------------------
	.section	.note.nv.tkinfo,"",@"SHT_NOTE"
	.sectionflags	@"SHF_NOTE_NV_TKINFO"
	.tkinfo
        /*0018*/ 	.word	0x00000002
        /*0030*/ 	.string	""
        /*0030*/ 	.string	"ptxas"
        /*0030*/ 	.string	"Cuda compilation tools, release 13.0, V13.0.88"
        /*0030*/ 	.string	"Build cuda_13.0.r13.0/compiler.36424714_0"
        /*0030*/ 	.string	"-arch sm_100 -m 64 "



//--------------------- .note.nv.cuinfo           --------------------------
	.section	.note.nv.cuinfo,"",@"SHT_NOTE"
	.sectionflags	@"SHF_NOTE_NV_CUINFO"
        /*0018*/ 	.short	0x0002
        /*001a*/ 	.short	0x0064
        /*001c*/ 	.short	0x0082
	.zero		2


//--------------------- .nv.info                  --------------------------
	.section	.nv.info,"",@"SHT_CUDA_INFO"
	.align	4


	//----- nvinfo : EIATTR_REGCOUNT
	.align		4
        /*0000*/ 	.byte	0x04, 0x2f
        /*0002*/ 	.short	(.L_1 - .L_0)
	.align		4
.L_0:
        /*0004*/ 	.word	index@(_Z8MatAdd1DPiS_S_ii)
        /*0008*/ 	.word	0x0000000c


	//----- nvinfo : EIATTR_FRAME_SIZE
	.align		4
.L_1:
        /*000c*/ 	.byte	0x04, 0x11
        /*000e*/ 	.short	(.L_3 - .L_2)
	.align		4
.L_2:
        /*0010*/ 	.word	index@(_Z8MatAdd1DPiS_S_ii)
        /*0014*/ 	.word	0x00000000


	//----- nvinfo : EIATTR_REGCOUNT
	.align		4
.L_3:
        /*0018*/ 	.byte	0x04, 0x2f
        /*001a*/ 	.short	(.L_5 - .L_4)
	.align		4
.L_4:
        /*001c*/ 	.word	index@(_Z8MatAdd2DPiS_S_ii)
        /*0020*/ 	.word	0x0000000c


	//----- nvinfo : EIATTR_FRAME_SIZE
	.align		4
.L_5:
        /*0024*/ 	.byte	0x04, 0x11
        /*0026*/ 	.short	(.L_7 - .L_6)
	.align		4
.L_6:
        /*0028*/ 	.word	index@(_Z8MatAdd2DPiS_S_ii)
        /*002c*/ 	.word	0x00000000


	//----- nvinfo : EIATTR_REGCOUNT
	.align		4
.L_7:
        /*0030*/ 	.byte	0x04, 0x2f
        /*0032*/ 	.short	(.L_9 - .L_8)
	.align		4
.L_8:
        /*0034*/ 	.word	index@(_Z10MatAdd1D1DPiS_S_ii)
        /*0038*/ 	.word	0x0000001e


	//----- nvinfo : EIATTR_FRAME_SIZE
	.align		4
.L_9:
        /*003c*/ 	.byte	0x04, 0x11
        /*003e*/ 	.short	(.L_11 - .L_10)
	.align		4
.L_10:
        /*0040*/ 	.word	index@(_Z10MatAdd1D1DPiS_S_ii)
        /*0044*/ 	.word	0x00000000


	//----- nvinfo : EIATTR_REGCOUNT
	.align		4
.L_11:
        /*0048*/ 	.byte	0x04, 0x2f
        /*004a*/ 	.short	(.L_13 - .L_12)
	.align		4
.L_12:
        /*004c*/ 	.word	index@(_Z10MatAdd2D1DPiS_S_ii)
        /*0050*/ 	.word	0x0000000c


	//----- nvinfo : EIATTR_FRAME_SIZE
	.align		4
.L_13:
        /*0054*/ 	.byte	0x04, 0x11
        /*0056*/ 	.short	(.L_15 - .L_14)
	.align		4
.L_14:
        /*0058*/ 	.word	index@(_Z10MatAdd2D1DPiS_S_ii)
        /*005c*/ 	.word	0x00000000


	//----- nvinfo : EIATTR_MIN_STACK_SIZE
	.align		4
.L_15:
        /*0060*/ 	.byte	0x04, 0x12
        /*0062*/ 	.short	(.L_17 - .L_16)
	.align		4
.L_16:
        /*0064*/ 	.word	index@(_Z10MatAdd2D1DPiS_S_ii)
        /*0068*/ 	.word	0x00000000


	//----- nvinfo : EIATTR_MIN_STACK_SIZE
	.align		4
.L_17:
        /*006c*/ 	.byte	0x04, 0x12
        /*006e*/ 	.short	(.L_19 - .L_18)
	.align		4
.L_18:
        /*0070*/ 	.word	index@(_Z10MatAdd1D1DPiS_S_ii)
        /*0074*/ 	.word	0x00000000


	//----- nvinfo : EIATTR_MIN_STACK_SIZE
	.align		4
.L_19:
        /*0078*/ 	.byte	0x04, 0x12
        /*007a*/ 	.short	(.L_21 - .L_20)
	.align		4
.L_20:
        /*007c*/ 	.word	index@(_Z8MatAdd2DPiS_S_ii)
        /*0080*/ 	.word	0x00000000


	//----- nvinfo : EIATTR_MIN_STACK_SIZE
	.align		4
.L_21:
        /*0084*/ 	.byte	0x04, 0x12
        /*0086*/ 	.short	(.L_23 - .L_22)
	.align		4
.L_22:
        /*0088*/ 	.word	index@(_Z8MatAdd1DPiS_S_ii)
        /*008c*/ 	.word	0x00000000
.L_23:


//--------------------- .nv.compat                --------------------------
	.section	.nv.compat,"",@"SHT_CUDA_COMPAT_INFO"
	.align	4
        /*0000*/ 	.byte	0x02, 0x09, 0x00, 0x00, 0x02, 0x02, 0x01, 0x00, 0x02, 0x05, 0x05, 0x00, 0x03, 0x07, 0x01, 0x01
        /*0010*/ 	.byte	0x02, 0x03, 0x00, 0x00, 0x02, 0x06, 0x01, 0x00, 0x04, 0x0b, 0x08, 0x00, 0x09, 0x00, 0x00, 0x00
        /*0020*/ 	.byte	0x00, 0x00, 0x00, 0x00


//--------------------- .nv.info._Z10MatAdd2D1DPiS_S_ii --------------------------
	.section	.nv.info._Z10MatAdd2D1DPiS_S_ii,"",@"SHT_CUDA_INFO"
	.sectionflags	@""
	.align	4


	//----- nvinfo : EIATTR_CUDA_API_VERSION
	.align		4
        /*0000*/ 	.byte	0x04, 0x37
        /*0002*/ 	.short	(.L_25 - .L_24)
.L_24:
        /*0004*/ 	.word	0x00000082


	//----- nvinfo : EIATTR_KPARAM_INFO
	.align		4
.L_25:
        /*0008*/ 	.byte	0x04, 0x17
        /*000a*/ 	.short	(.L_27 - .L_26)
.L_26:
        /*000c*/ 	.word	0x00000000
        /*0010*/ 	.short	0x0004
        /*0012*/ 	.short	0x001c
        /*0014*/ 	.byte	0x00, 0xf0, 0x11, 0x00


	//----- nvinfo : EIATTR_KPARAM_INFO
	.align		4
.L_27:
        /*0018*/ 	.byte	0x04, 0x17
        /*001a*/ 	.short	(.L_29 - .L_28)
.L_28:
        /*001c*/ 	.word	0x00000000
        /*0020*/ 	.short	0x0003
        /*0022*/ 	.short	0x0018
        /*0024*/ 	.byte	0x00, 0xf0, 0x11, 0x00


	//----- nvinfo : EIATTR_KPARAM_INFO
	.align		4
.L_29:
        /*0028*/ 	.byte	0x04, 0x17
        /*002a*/ 	.short	(.L_31 - .L_30)
.L_30:
        /*002c*/ 	.word	0x00000000
        /*0030*/ 	.short	0x0002
        /*0032*/ 	.short	0x0010
        /*0034*/ 	.byte	0x00, 0xf5, 0x21, 0x00


	//----- nvinfo : EIATTR_KPARAM_INFO
	.align		4
.L_31:
        /*0038*/ 	.byte	0x04, 0x17
        /*003a*/ 	.short	(.L_33 - .L_32)
.L_32:
        /*003c*/ 	.word	0x00000000
        /*0040*/ 	.short	0x0001
        /*0042*/ 	.short	0x0008
        /*0044*/ 	.byte	0x00, 0xf5, 0x21, 0x00


	//----- nvinfo : EIATTR_KPARAM_INFO
	.align		4
.L_33:
        /*0048*/ 	.byte	0x04, 0x17
        /*004a*/ 	.short	(.L_35 - .L_34)
.L_34:
        /*004c*/ 	.word	0x00000000
        /*0050*/ 	.short	0x0000
        /*0052*/ 	.short	0x0000
        /*0054*/ 	.byte	0x00, 0xf5, 0x21, 0x00


	//----- nvinfo : EIATTR_SPARSE_MMA_MASK
	.align		4
.L_35:
        /*0058*/ 	.byte	0x03, 0x50
        /*005a*/ 	.short	0x0000


	//----- nvinfo : EIATTR_MAXREG_COUNT
	.align		4
        /*005c*/ 	.byte	0x03, 0x1b
        /*005e*/ 	.short	0x00ff


	//----- nvinfo : EIATTR_MERCURY_ISA_VERSION
	.align		4
        /*0060*/ 	.byte	0x03, 0x5f
        /*0062*/ 	.short	0x0101


	//----- nvinfo : EIATTR_VRC_CTA_INIT_COUNT
	.align		4
        /*0064*/ 	.byte	0x02, 0x4a
	.zero		1
	.zero		1


	//----- nvinfo : EIATTR_EXIT_INSTR_OFFSETS
	.align		4
        /*0068*/ 	.byte	0x04, 0x1c
        /*006a*/ 	.short	(.L_37 - .L_36)


	//   ....[0]....
.L_36:
        /*006c*/ 	.word	0x000000a0


	//   ....[1]....
        /*0070*/ 	.word	0x00000160


	//----- nvinfo : EIATTR_CBANK_PARAM_SIZE
	.align		4
.L_37:
        /*0074*/ 	.byte	0x03, 0x19
        /*0076*/ 	.short	0x0020


	//----- nvinfo : EIATTR_PARAM_CBANK
	.align		4
        /*0078*/ 	.byte	0x04, 0x0a
        /*007a*/ 	.short	(.L_39 - .L_38)
	.align		4
.L_38:
        /*007c*/ 	.word	index@(.nv.constant0._Z10MatAdd2D1DPiS_S_ii)
        /*0080*/ 	.short	0x0380
        /*0082*/ 	.short	0x0020


	//----- nvinfo : EIATTR_SW_WAR
	.align		4
.L_39:
        /*0084*/ 	.byte	0x04, 0x36
        /*0086*/ 	.short	(.L_41 - .L_40)
.L_40:
        /*0088*/ 	.word	0x00000008
.L_41:


//--------------------- .nv.info._Z10MatAdd1D1DPiS_S_ii --------------------------
	.section	.nv.info._Z10MatAdd1D1DPiS_S_ii,"",@"SHT_CUDA_INFO"
	.sectionflags	@""
	.align	4


	//----- nvinfo : EIATTR_CUDA_API_VERSION
	.align		4
        /*0000*/ 	.byte	0x04, 0x37
        /*0002*/ 	.short	(.L_43 - .L_42)
.L_42:
        /*0004*/ 	.word	0x00000082


	//----- nvinfo : EIATTR_KPARAM_INFO
	.align		4
.L_43:
        /*0008*/ 	.byte	0x04, 0x17
        /*000a*/ 	.short	(.L_45 - .L_44)
.L_44:
        /*000c*/ 	.word	0x00000000
        /*0010*/ 	.short	0x0004
        /*0012*/ 	.short	0x001c
        /*0014*/ 	.byte	0x00, 0xf0, 0x11, 0x00


	//----- nvinfo : EIATTR_KPARAM_INFO
	.align		4
.L_45:
        /*0018*/ 	.byte	0x04, 0x17
        /*001a*/ 	.short	(.L_47 - .L_46)
.L_46:
        /*001c*/ 	.word	0x00000000
        /*0020*/ 	.short	0x0003
        /*0022*/ 	.short	0x0018
        /*0024*/ 	.byte	0x00, 0xf0, 0x11, 0x00


	//----- nvinfo : EIATTR_KPARAM_INFO
	.align		4
.L_47:
        /*0028*/ 	.byte	0x04, 0x17
        /*002a*/ 	.short	(.L_49 - .L_48)
.L_48:
        /*002c*/ 	.word	0x00000000
        /*0030*/ 	.short	0x0002
        /*0032*/ 	.short	0x0010
        /*0034*/ 	.byte	0x00, 0xf5, 0x21, 0x00


	//----- nvinfo : EIATTR_KPARAM_INFO
	.align		4
.L_49:
        /*0038*/ 	.byte	0x04, 0x17
        /*003a*/ 	.short	(.L_51 - .L_50)
.L_50:
        /*003c*/ 	.word	0x00000000
        /*0040*/ 	.short	0x0001
        /*0042*/ 	.short	0x0008
        /*0044*/ 	.byte	0x00, 0xf5, 0x21, 0x00


	//----- nvinfo : EIATTR_KPARAM_INFO
	.align		4
.L_51:
        /*0048*/ 	.byte	0x04, 0x17
        /*004a*/ 	.short	(.L_53 - .L_52)
.L_52:
        /*004c*/ 	.word	0x00000000
        /*0050*/ 	.short	0x0000
        /*0052*/ 	.short	0x0000
        /*0054*/ 	.byte	0x00, 0xf5, 0x21, 0x00


	//----- nvinfo : EIATTR_SPARSE_MMA_MASK
	.align		4
.L_53:
        /*0058*/ 	.byte	0x03, 0x50
        /*005a*/ 	.short	0x0000


	//----- nvinfo : EIATTR_MAXREG_COUNT
	.align		4
        /*005c*/ 	.byte	0x03, 0x1b
        /*005e*/ 	.short	0x00ff


	//----- nvinfo : EIATTR_MERCURY_ISA_VERSION
	.align		4
        /*0060*/ 	.byte	0x03, 0x5f
        /*0062*/ 	.short	0x0101


	//----- nvinfo : EIATTR_VRC_CTA_INIT_COUNT
	.align		4
        /*0064*/ 	.byte	0x02, 0x4a
	.zero		1
	.zero		1


	//----- nvinfo : EIATTR_EXIT_INSTR_OFFSETS
	.align		4
        /*0068*/ 	.byte	0x04, 0x1c
        /*006a*/ 	.short	(.L_55 - .L_54)


	//   ....[0]....
.L_54:
        /*006c*/ 	.word	0x00000080


	//   ....[1]....
        /*0070*/ 	.word	0x00000890


	//   ....[2]....
        /*0074*/ 	.word	0x00000cb0


	//   ....[3]....
        /*0078*/ 	.word	0x00000f10


	//   ....[4]....
        /*007c*/ 	.word	0x00001020


	//----- nvinfo : EIATTR_CBANK_PARAM_SIZE
	.align		4
.L_55:
        /*0080*/ 	.byte	0x03, 0x19
        /*0082*/ 	.short	0x0020


	//----- nvinfo : EIATTR_PARAM_CBANK
	.align		4
        /*0084*/ 	.byte	0x04, 0x0a
        /*0086*/ 	.short	(.L_57 - .L_56)
	.align		4
.L_56:
        /*0088*/ 	.word	index@(.nv.constant0._Z10MatAdd1D1DPiS_S_ii)
        /*008c*/ 	.short	0x0380
        /*008e*/ 	.short	0x0020


	//----- nvinfo : EIATTR_SW_WAR
	.align		4
.L_57:
        /*0090*/ 	.byte	0x04, 0x36
        /*0092*/ 	.short	(.L_59 - .L_58)
.L_58:
        /*0094*/ 	.word	0x00000008
.L_59:


//--------------------- .nv.info._Z8MatAdd2DPiS_S_ii --------------------------
	.section	.nv.info._Z8MatAdd2DPiS_S_ii,"",@"SHT_CUDA_INFO"
	.sectionflags	@""
	.align	4


	//----- nvinfo : EIATTR_CUDA_API_VERSION
	.align		4
        /*0000*/ 	.byte	0x04, 0x37
        /*0002*/ 	.short	(.L_61 - .L_60)
.L_60:
        /*0004*/ 	.word	0x00000082


	//----- nvinfo : EIATTR_KPARAM_INFO
	.align		4
.L_61:
        /*0008*/ 	.byte	0x04, 0x17
        /*000a*/ 	.short	(.L_63 - .L_62)
.L_62:
        /*000c*/ 	.word	0x00000000
        /*0010*/ 	.short	0x0004
        /*0012*/ 	.short	0x001c
        /*0014*/ 	.byte	0x00, 0xf0, 0x11, 0x00


	//----- nvinfo : EIATTR_KPARAM_INFO
	.align		4
.L_63:
        /*0018*/ 	.byte	0x04, 0x17
        /*001a*/ 	.short	(.L_65 - .L_64)
.L_64:
        /*001c*/ 	.word	0x00000000
        /*0020*/ 	.short	0x0003
        /*0022*/ 	.short	0x0018
        /*0024*/ 	.byte	0x00, 0xf0, 0x11, 0x00


	//----- nvinfo : EIATTR_KPARAM_INFO
	.align		4
.L_65:
        /*0028*/ 	.byte	0x04, 0x17
        /*002a*/ 	.short	(.L_67 - .L_66)
.L_66:
        /*002c*/ 	.word	0x00000000
        /*0030*/ 	.short	0x0002
        /*0032*/ 	.short	0x0010
        /*0034*/ 	.byte	0x00, 0xf5, 0x21, 0x00


	//----- nvinfo : EIATTR_KPARAM_INFO
	.align		4
.L_67:
        /*0038*/ 	.byte	0x04, 0x17
        /*003a*/ 	.short	(.L_69 - .L_68)
.L_68:
        /*003c*/ 	.word	0x00000000
        /*0040*/ 	.short	0x0001
        /*0042*/ 	.short	0x0008
        /*0044*/ 	.byte	0x00, 0xf5, 0x21, 0x00


	//----- nvinfo : EIATTR_KPARAM_INFO
	.align		4
.L_69:
        /*0048*/ 	.byte	0x04, 0x17
        /*004a*/ 	.short	(.L_71 - .L_70)
.L_70:
        /*004c*/ 	.word	0x00000000
        /*0050*/ 	.short	0x0000
        /*0052*/ 	.short	0x0000
        /*0054*/ 	.byte	0x00, 0xf5, 0x21, 0x00


	//----- nvinfo : EIATTR_SPARSE_MMA_MASK
	.align		4
.L_71:
        /*0058*/ 	.byte	0x03, 0x50
        /*005a*/ 	.short	0x0000


	//----- nvinfo : EIATTR_MAXREG_COUNT
	.align		4
        /*005c*/ 	.byte	0x03, 0x1b
        /*005e*/ 	.short	0x00ff


	//----- nvinfo : EIATTR_MERCURY_ISA_VERSION
	.align		4
        /*0060*/ 	.byte	0x03, 0x5f
        /*0062*/ 	.short	0x0101


	//----- nvinfo : EIATTR_VRC_CTA_INIT_COUNT
	.align		4
        /*0064*/ 	.byte	0x02, 0x4a
	.zero		1
	.zero		1


	//----- nvinfo : EIATTR_EXIT_INSTR_OFFSETS
	.align		4
        /*0068*/ 	.byte	0x04, 0x1c
        /*006a*/ 	.short	(.L_73 - .L_72)


	//   ....[0]....
.L_72:
        /*006c*/ 	.word	0x000000d0


	//   ....[1]....
        /*0070*/ 	.word	0x00000190


	//----- nvinfo : EIATTR_CBANK_PARAM_SIZE
	.align		4
.L_73:
        /*0074*/ 	.byte	0x03, 0x19
        /*0076*/ 	.short	0x0020


	//----- nvinfo : EIATTR_PARAM_CBANK
	.align		4
        /*0078*/ 	.byte	0x04, 0x0a
        /*007a*/ 	.short	(.L_75 - .L_74)
	.align		4
.L_74:
        /*007c*/ 	.word	index@(.nv.constant0._Z8MatAdd2DPiS_S_ii)
        /*0080*/ 	.short	0x0380
        /*0082*/ 	.short	0x0020


	//----- nvinfo : EIATTR_SW_WAR
	.align		4
.L_75:
        /*0084*/ 	.byte	0x04, 0x36
        /*0086*/ 	.short	(.L_77 - .L_76)
.L_76:
        /*0088*/ 	.word	0x00000008
.L_77:


//--------------------- .nv.info._Z8MatAdd1DPiS_S_ii --------------------------
	.section	.nv.info._Z8MatAdd1DPiS_S_ii,"",@"SHT_CUDA_INFO"
	.sectionflags	@""
	.align	4


	//----- nvinfo : EIATTR_CUDA_API_VERSION
	.align		4
        /*0000*/ 	.byte	0x04, 0x37
        /*0002*/ 	.short	(.L_79 - .L_78)
.L_78:
        /*0004*/ 	.word	0x00000082


	//----- nvinfo : EIATTR_KPARAM_INFO
	.align		4
.L_79:
        /*0008*/ 	.byte	0x04, 0x17
        /*000a*/ 	.short	(.L_81 - .L_80)
.L_80:
        /*000c*/ 	.word	0x00000000
        /*0010*/ 	.short	0x0004
        /*0012*/ 	.short	0x001c
        /*0014*/ 	.byte	0x00, 0xf0, 0x11, 0x00


	//----- nvinfo : EIATTR_KPARAM_INFO
	.align		4
.L_81:
        /*0018*/ 	.byte	0x04, 0x17
        /*001a*/ 	.short	(.L_83 - .L_82)
.L_82:
        /*001c*/ 	.word	0x00000000
        /*0020*/ 	.short	0x0003
        /*0022*/ 	.short	0x0018
        /*0024*/ 	.byte	0x00, 0xf0, 0x11, 0x00


	//----- nvinfo : EIATTR_KPARAM_INFO
	.align		4
.L_83:
        /*0028*/ 	.byte	0x04, 0x17
        /*002a*/ 	.short	(.L_85 - .L_84)
.L_84:
        /*002c*/ 	.word	0x00000000
        /*0030*/ 	.short	0x0002
        /*0032*/ 	.short	0x0010
        /*0034*/ 	.byte	0x00, 0xf5, 0x21, 0x00


	//----- nvinfo : EIATTR_KPARAM_INFO
	.align		4
.L_85:
        /*0038*/ 	.byte	0x04, 0x17
        /*003a*/ 	.short	(.L_87 - .L_86)
.L_86:
        /*003c*/ 	.word	0x00000000
        /*0040*/ 	.short	0x0001
        /*0042*/ 	.short	0x0008
        /*0044*/ 	.byte	0x00, 0xf5, 0x21, 0x00


	//----- nvinfo : EIATTR_KPARAM_INFO
	.align		4
.L_87:
        /*0048*/ 	.byte	0x04, 0x17
        /*004a*/ 	.short	(.L_89 - .L_88)
.L_88:
        /*004c*/ 	.word	0x00000000
        /*0050*/ 	.short	0x0000
        /*0052*/ 	.short	0x0000
        /*0054*/ 	.byte	0x00, 0xf5, 0x21, 0x00


	//----- nvinfo : EIATTR_SPARSE_MMA_MASK
	.align		4
.L_89:
        /*0058*/ 	.byte	0x03, 0x50
        /*005a*/ 	.short	0x0000


	//----- nvinfo : EIATTR_MAXREG_COUNT
	.align		4
        /*005c*/ 	.byte	0x03, 0x1b
        /*005e*/ 	.short	0x00ff


	//----- nvinfo : EIATTR_MERCURY_ISA_VERSION
	.align		4
        /*0060*/ 	.byte	0x03, 0x5f
        /*0062*/ 	.short	0x0101


	//----- nvinfo : EIATTR_VRC_CTA_INIT_COUNT
	.align		4
        /*0064*/ 	.byte	0x02, 0x4a
	.zero		1
	.zero		1


	//----- nvinfo : EIATTR_EXIT_INSTR_OFFSETS
	.align		4
        /*0068*/ 	.byte	0x04, 0x1c
        /*006a*/ 	.short	(.L_91 - .L_90)


	//   ....[0]....
.L_90:
        /*006c*/ 	.word	0x00000160


	//----- nvinfo : EIATTR_CBANK_PARAM_SIZE
	.align		4
.L_91:
        /*0070*/ 	.byte	0x03, 0x19
        /*0072*/ 	.short	0x0020


	//----- nvinfo : EIATTR_PARAM_CBANK
	.align		4
        /*0074*/ 	.byte	0x04, 0x0a
        /*0076*/ 	.short	(.L_93 - .L_92)
	.align		4
.L_92:
        /*0078*/ 	.word	index@(.nv.constant0._Z8MatAdd1DPiS_S_ii)
        /*007c*/ 	.short	0x0380
        /*007e*/ 	.short	0x0020


	//----- nvinfo : EIATTR_SW_WAR
	.align		4
.L_93:
        /*0080*/ 	.byte	0x04, 0x36
        /*0082*/ 	.short	(.L_95 - .L_94)
.L_94:
        /*0084*/ 	.word	0x00000008
.L_95:


//--------------------- .nv.callgraph             --------------------------
	.section	.nv.callgraph,"",@"SHT_CUDA_CALLGRAPH"
	.align	4
	.sectionentsize	8
	.align		4
        /*0000*/ 	.word	0x00000000
	.align		4
        /*0004*/ 	.word	0xffffffff
	.align		4
        /*0008*/ 	.word	0x00000000
	.align		4
        /*000c*/ 	.word	0xfffffffe
	.align		4
        /*0010*/ 	.word	0x00000000
	.align		4
        /*0014*/ 	.word	0xfffffffd
	.align		4
        /*0018*/ 	.word	0x00000000
	.align		4
        /*001c*/ 	.word	0xfffffffc


//--------------------- .text._Z10MatAdd2D1DPiS_S_ii --------------------------
	.section	.text._Z10MatAdd2D1DPiS_S_ii,"ax",@progbits
	.align	128
        .global         _Z10MatAdd2D1DPiS_S_ii
        .type           _Z10MatAdd2D1DPiS_S_ii,@function
        .size           _Z10MatAdd2D1DPiS_S_ii,(.L_x_9 - _Z10MatAdd2D1DPiS_S_ii)
        .other          _Z10MatAdd2D1DPiS_S_ii,@"STO_CUDA_ENTRY STV_DEFAULT"
_Z10MatAdd2D1DPiS_S_ii:
.text._Z10MatAdd2D1DPiS_S_ii:
[----:B------:R-:W-:Y:S01]  /*0000*/  LDC R1, c[0x0][0x37c] ;  /* 0x0000df00ff017b82 */ /* 0x000fe20000000800 */
[----:B------:R-:W0:Y:S07]  /*0010*/  S2R R3, SR_TID.X ;  /* 0x0000000000037919 */ /* 0x000e2e0000002100 */
[----:B------:R-:W0:Y:S08]  /*0020*/  S2UR UR4, SR_CTAID.X ;  /* 0x00000000000479c3 */ /* 0x000e300000002500 */
[----:B------:R-:W0:Y:S08]  /*0030*/  LDC R0, c[0x0][0x360] ;  /* 0x0000d800ff007b82 */ /* 0x000e300000000800 */
[----:B------:R-:W1:Y:S08]  /*0040*/  S2UR UR5, SR_CTAID.Y ;  /* 0x00000000000579c3 */ /* 0x000e700000002600 */
[----:B------:R-:W1:Y:S01]  /*0050*/  LDC.64 R4, c[0x0][0x398] ;  /* 0x0000e600ff047b82 */ /* 0x000e620000000a00 */
[----:B0-----:R-:W-:Y:S01]  /*0060*/  IMAD R3, R0, UR4, R3 ;  /* 0x0000000400037c24 */ /* 0x001fe2000f8e0203 */
[----:B-1----:R-:W-:-:S03]  /*0070*/  ISETP.LE.U32.AND P0, PT, R5, UR5, PT ;  /* 0x0000000505007c0c */ /* 0x002fc6000bf03070 */
[----:B------:R-:W-:Y:S01]  /*0080*/  IMAD R9, R4, UR5, R3 ;  /* 0x0000000504097c24 */ /* 0x000fe2000f8e0203 */
[----:B------:R-:W-:-:S13]  /*0090*/  ISETP.GE.U32.OR P0, PT, R3, R4, P0 ;  /* 0x000000040300720c */ /* 0x000fda0000706470 */
[----:B------:R-:W-:Y:S05]  /*00a0*/  @P0 EXIT ;  /* 0x000000000000094d */ /* 0x000fea0003800000 */
[----:B------:R-:W0:Y:S01]  /*00b0*/  LDC.64 R2, c[0x0][0x380] ;  /* 0x0000e000ff027b82 */ /* 0x000e220000000a00 */
[----:B------:R-:W1:Y:S07]  /*00c0*/  LDCU.64 UR4, c[0x0][0x358] ;  /* 0x00006b00ff0477ac */ /* 0x000e6e0008000a00 */
[----:B------:R-:W2:Y:S08]  /*00d0*/  LDC.64 R4, c[0x0][0x388] ;  /* 0x0000e200ff047b82 */ /* 0x000eb00000000a00 */
[----:B------:R-:W3:Y:S01]  /*00e0*/  LDC.64 R6, c[0x0][0x390] ;  /* 0x0000e400ff067b82 */ /* 0x000ee20000000a00 */
[----:B0-----:R-:W-:-:S06]  /*00f0*/  IMAD.WIDE.U32 R2, R9, 0x4, R2 ;  /* 0x0000000409027825 */ /* 0x001fcc00078e0002 */
[----:B-1----:R-:W4:Y:S01]  /*0100*/  LDG.E R2, desc[UR4][R2.64] ;  /* 0x0000000402027981 */ /* 0x002f22000c1e1900 */
[----:B--2---:R-:W-:-:S06]  /*0110*/  IMAD.WIDE.U32 R4, R9, 0x4, R4 ;  /* 0x0000000409047825 */ /* 0x004fcc00078e0004 */
[----:B------:R-:W4:Y:S01]  /*0120*/  LDG.E R5, desc[UR4][R4.64] ;  /* 0x0000000404057981 */ /* 0x000f22000c1e1900 */
[----:B---3--:R-:W-:Y:S01]  /*0130*/  IMAD.WIDE.U32 R6, R9, 0x4, R6 ;  /* 0x0000000409067825 */ /* 0x008fe200078e0006 */
[----:B----4-:R-:W-:-:S05]  /*0140*/  IADD3 R9, PT, PT, R2, R5, RZ ;  /* 0x0000000502097210 */ /* 0x010fca0007ffe0ff */
[----:B------:R-:W-:Y:S01]  /*0150*/  STG.E desc[UR4][R6.64], R9 ;  /* 0x0000000906007986 */ /* 0x000fe2000c101904 */
[----:B------:R-:W-:Y:S05]  /*0160*/  EXIT ;  /* 0x000000000000794d */ /* 0x000fea0003800000 */
.L_x_0:
[----:B------:R-:W-:-:S00]  /*0170*/  BRA `(.L_x_0) ;  /* 0xfffffffc00fc7947 */ /* 0x000fc0000383ffff */
[----:B------:R-:W-:-:S00]  /*0180*/  NOP ;  /* 0x0000000000007918 */ /* 0x000fc00000000000 */
[----:B------:R-:W-:-:S00]  /*0190*/  NOP ;  /* 0x0000000000007918 */ /* 0x000fc00000000000 */
[----:B------:R-:W-:-:S00]  /*01a0*/  NOP ;  /* 0x0000000000007918 */ /* 0x000fc00000000000 */
[----:B------:R-:W-:-:S00]  /*01b0*/  NOP ;  /* 0x0000000000007918 */ /* 0x000fc00000000000 */
[----:B------:R-:W-:-:S00]  /*01c0*/  NOP ;  /* 0x0000000000007918 */ /* 0x000fc00000000000 */
[----:B------:R-:W-:-:S00]  /*01d0*/  NOP ;  /* 0x0000000000007918 */ /* 0x000fc00000000000 */
[----:B------:R-:W-:-:S00]  /*01e0*/  NOP ;  /* 0x0000000000007918 */ /* 0x000fc00000000000 */
[----:B------:R-:W-:-:S00]  /*01f0*/  NOP ;  /* 0x0000000000007918 */ /* 0x000fc00000000000 */
.L_x_9:


//--------------------- .text._Z10MatAdd1D1DPiS_S_ii --------------------------
	.section	.text._Z10MatAdd1D1DPiS_S_ii,"ax",@progbits
	.align	128
        .global         _Z10MatAdd1D1DPiS_S_ii
        .type           _Z10MatAdd1D1DPiS_S_ii,@function
        .size           _Z10MatAdd1D1DPiS_S_ii,(.L_x_10 - _Z10MatAdd1D1DPiS_S_ii)
        .other          _Z10MatAdd1D1DPiS_S_ii,@"STO_CUDA_ENTRY STV_DEFAULT"
_Z10MatAdd1D1DPiS_S_ii:
.text._Z10MatAdd1D1DPiS_S_ii:
[----:B------:R-:W-:Y:S01]  /*0000*/  LDC R1, c[0x0][0x37c] ;  /* 0x0000df00ff017b82 */ /* 0x000fe20000000800 */
[----:B------:R-:W0:Y:S07]  /*0010*/  S2R R5, SR_TID.X ;  /* 0x0000000000057919 */ /* 0x000e2e0000002100 */
[----:B------:R-:W0:Y:S08]  /*0020*/  S2UR UR4, SR_CTAID.X ;  /* 0x00000000000479c3 */ /* 0x000e300000002500 */
[----:B------:R-:W0:Y:S08]  /*0030*/  LDC R0, c[0x0][0x360] ;  /* 0x0000d800ff007b82 */ /* 0x000e300000000800 */
[----:B------:R-:W1:Y:S01]  /*0040*/  LDC.64 R2, c[0x0][0x398] ;  /* 0x0000e600ff027b82 */ /* 0x000e620000000a00 */
[----:B0-----:R-:W-:Y:S01]  /*0050*/  IMAD R5, R0, UR4, R5 ;  /* 0x0000000400057c24 */ /* 0x001fe2000f8e0205 */
[----:B-1----:R-:W-:-:S04]  /*0060*/  ISETP.GE.AND P0, PT, R3, 0x1, PT ;  /* 0x000000010300780c */ /* 0x002fc80003f06270 */
[----:B------:R-:W-:-:S13]  /*0070*/  ISETP.GE.U32.OR P0, PT, R5, R2, !P0 ;  /* 0x000000020500720c */ /* 0x000fda0004706470 */
[----:B------:R-:W-:Y:S05]  /*0080*/  @P0 EXIT ;  /* 0x000000000000094d */ /* 0x000fea0003800000 */
[C---:B------:R-:W-:Y:S01]  /*0090*/  ISETP.GE.U32.AND P1, PT, R3.reuse, 0x10, PT ;  /* 0x000000100300780c */ /* 0x040fe20003f26070 */
[----:B------:R-:W0:Y:S01]  /*00a0*/  LDCU.64 UR4, c[0x0][0x358] ;  /* 0x00006b00ff0477ac */ /* 0x000e220008000a00 */
[----:B------:R-:W-:Y:S01]  /*00b0*/  LOP3.LUT R6, R3, 0xf, RZ, 0xc0, !PT ;  /* 0x0000000f03067812 */ /* 0x000fe200078ec0ff */
[----:B------:R-:W-:-:S03]  /*00c0*/  HFMA2 R0, -RZ, RZ, 0, 0 ;  /* 0x00000000ff007431 */ /* 0x000fc600000001ff */
[----:B------:R-:W-:-:S07]  /*00d0*/  ISETP.NE.AND P0, PT, R6, RZ, PT ;  /* 0x000000ff0600720c */ /* 0x000fce0003f05270 */
[----:B------:R-:W-:Y:S06]  /*00e0*/  @!P1 BRA `(.L_x_1) ;  /* 0x0000000400e89947 */ /* 0x000fec0003800000 */
[----:B------:R-:W-:Y:S02]  /*00f0*/  LOP3.LUT R0, R3, 0x7ffffff0, RZ, 0xc0, !PT ;  /* 0x7ffffff003007812 */ /* 0x000fe400078ec0ff */
[----:B------:R-:W-:Y:S02]  /*0100*/  MOV R7, R5 ;  /* 0x0000000500077202 */ /* 0x000fe40000000f00 */
[----:B------:R-:W-:-:S07]  /*0110*/  IADD3 R4, PT, PT, -R0, RZ, RZ ;  /* 0x000000ff00047210 */ /* 0x000fce0007ffe1ff */
.L_x_2:
[----:B---3--:R-:W1:Y:S08]  /*0120*/  LDC.64 R16, c[0x0][0x380] ;  /* 0x0000e000ff107b82 */ /* 0x008e700000000a00 */
[----:B------:R-:W2:Y:S08]  /*0130*/  LDC.64 R18, c[0x0][0x388] ;  /* 0x0000e200ff127b82 */ /* 0x000eb00000000a00 */
[----:B------:R-:W3:Y:S01]  /*0140*/  LDC.64 R8, c[0x0][0x390] ;  /* 0x0000e400ff087b82 */ /* 0x000ee20000000a00 */
[----:B-1----:R-:W-:-:S05]  /*0150*/  IMAD.WIDE R16, R7, 0x4, R16 ;  /* 0x0000000407107825 */ /* 0x002fca00078e0210 */
[----:B0-----:R-:W4:Y:S01]  /*0160*/  LDG.E R10, desc[UR4][R16.64] ;  /* 0x00000004100a7981 */ /* 0x001f22000c1e1900 */
[----:B--2---:R-:W-:-:S05]  /*0170*/  IMAD.WIDE R18, R7, 0x4, R18 ;  /* 0x0000000407127825 */ /* 0x004fca00078e0212 */
[----:B------:R-:W4:Y:S01]  /*0180*/  LDG.E R11, desc[UR4][R18.64] ;  /* 0x00000004120b7981 */ /* 0x000f22000c1e1900 */
[----:B------:R-:W-:-:S04]  /*0190*/  IMAD.WIDE R12, R2, 0x4, R16 ;  /* 0x00000004020c7825 */ /* 0x000fc800078e0210 */
[----:B---3--:R-:W-:Y:S01]  /*01a0*/  IMAD.WIDE R8, R7, 0x4, R8 ;  /* 0x0000000407087825 */ /* 0x008fe200078e0208 */
[----:B----4-:R-:W-:-:S03]  /*01b0*/  IADD3 R23, PT, PT, R10, R11, RZ ;  /* 0x0000000b0a177210 */ /* 0x010fc60007ffe0ff */
[C---:B------:R-:W-:Y:S02]  /*01c0*/  IMAD.WIDE R10, R2.reuse, 0x4, R18 ;  /* 0x00000004020a7825 */ /* 0x040fe400078e0212 */
[----:B------:R0:W-:Y:S04]  /*01d0*/  STG.E desc[UR4][R8.64], R23 ;  /* 0x0000001708007986 */ /* 0x0001e8000c101904 */
[----:B------:R-:W2:Y:S04]  /*01e0*/  LDG.E R20, desc[UR4][R12.64] ;  /* 0x000000040c147981 */ /* 0x000ea8000c1e1900 */
[----:B------:R-:W2:Y:S01]  /*01f0*/  LDG.E R21, desc[UR4][R10.64] ;  /* 0x000000040a157981 */ /* 0x000ea2000c1e1900 */
[----:B------:R-:W-:-:S04]  /*0200*/  IMAD.WIDE R14, R2, 0x4, R8 ;  /* 0x00000004020e7825 */ /* 0x000fc800078e0208 */
[----:B------:R-:W-:-:S04]  /*0210*/  IMAD.WIDE R18, R2, 0x4, R12 ;  /* 0x0000000402127825 */ /* 0x000fc800078e020c */
[----:B------:R-:W-:Y:S01]  /*0220*/  IMAD.WIDE R16, R2, 0x4, R10 ;  /* 0x0000000402107825 */ /* 0x000fe200078e020a */
[----:B--2---:R-:W-:-:S05]  /*0230*/  IADD3 R25, PT, PT, R20, R21, RZ ;  /* 0x0000001514197210 */ /* 0x004fca0007ffe0ff */
[----:B------:R1:W-:Y:S04]  /*0240*/  STG.E desc[UR4][R14.64], R25 ;  /* 0x000000190e007986 */ /* 0x0003e8000c101904 */
[----:B------:R-:W2:Y:S04]  /*0250*/  LDG.E R22, desc[UR4][R18.64] ;  /* 0x0000000412167981 */ /* 0x000ea8000c1e1900 */
[----:B------:R-:W2:Y:S01]  /*0260*/  LDG.E R27, desc[UR4][R16.64] ;  /* 0x00000004101b7981 */ /* 0x000ea2000c1e1900 */
[----:B------:R-:W-:-:S04]  /*0270*/  IMAD.WIDE R20, R2, 0x4, R14 ;  /* 0x0000000402147825 */ /* 0x000fc800078e020e */
[----:B------:R-:W-:-:S04]  /*0280*/  IMAD.WIDE R12, R2, 0x4, R18 ;  /* 0x00000004020c7825 */ /* 0x000fc800078e0212 */
[----:B0-----:R-:W-:Y:S01]  /*0290*/  IMAD.WIDE R8, R2, 0x4, R16 ;  /* 0x0000000402087825 */ /* 0x001fe200078e0210 */
[----:B--2---:R-:W-:-:S05]  /*02a0*/  IADD3 R27, PT, PT, R22, R27, RZ ;  /* 0x0000001b161b7210 */ /* 0x004fca0007ffe0ff */
[----:B------:R0:W-:Y:S04]  /*02b0*/  STG.E desc[UR4][R20.64], R27 ;  /* 0x0000001b14007986 */ /* 0x0001e8000c101904 */
[----:B------:R-:W2:Y:S04]  /*02c0*/  LDG.E R22, desc[UR4][R12.64] ;  /* 0x000000040c167981 */ /* 0x000ea8000c1e1900 */
[----:B------:R-:W2:Y:S01]  /*02d0*/  LDG.E R23, desc[UR4][R8.64] ;  /* 0x0000000408177981 */ /* 0x000ea2000c1e1900 */
[----:B------:R-:W-:-:S04]  /*02e0*/  IMAD.WIDE R10, R2, 0x4, R20 ;  /* 0x00000004020a7825 */ /* 0x000fc800078e0214 */
[----:B------:R-:W-:-:S04]  /*02f0*/  IMAD.WIDE R18, R2, 0x4, R12 ;  /* 0x0000000402127825 */ /* 0x000fc800078e020c */
[----:B-1----:R-:W-:Y:S01]  /*0300*/  IMAD.WIDE R14, R2, 0x4, R8 ;  /* 0x00000004020e7825 */ /* 0x002fe200078e0208 */
[----:B--2---:R-:W-:-:S05]  /*0310*/  IADD3 R23, PT, PT, R22, R23, RZ ;  /* 0x0000001716177210 */ /* 0x004fca0007ffe0ff */
        /* <DEDUP_REMOVED lines=8> */
[----:B------:R-:W3:Y:S04]  /*03a0*/  LDG.E R22, desc[UR4][R12.64] ;  /* 0x000000040c167981 */ /* 0x000ee8000c1e1900 */
[----:B0-----:R-:W3:Y:S01]  /*03b0*/  LDG.E R27, desc[UR4][R8.64] ;  /* 0x00000004081b7981 */ /* 0x001ee2000c1e1900 */
[----:B------:R-:W-:-:S04]  /*03c0*/  IMAD.WIDE R20, R2, 0x4, R16 ;  /* 0x0000000402147825 */ /* 0x000fc800078e0210 */
[----:B------:R-:W-:-:S04]  /*03d0*/  IMAD.WIDE R18, R2, 0x4, R12 ;  /* 0x0000000402127825 */ /* 0x000fc800078e020c */
[----:B-1----:R-:W-:Y:S01]  /*03e0*/  IMAD.WIDE R10, R2, 0x4, R8 ;  /* 0x00000004020a7825 */ /* 0x002fe200078e0208 */
[----:B---3--:R-:W-:-:S05]  /*03f0*/  IADD3 R27, PT, PT, R22, R27, RZ ;  /* 0x0000001b161b7210 */ /* 0x008fca0007ffe0ff */
[----:B------:R0:W-:Y:S04]  /*0400*/  STG.E desc[UR4][R20.64], R27 ;  /* 0x0000001b14007986 */ /* 0x0001e8000c101904 */
[----:B------:R-:W3:Y:S04]  /*0410*/  LDG.E R22, desc[UR4][R18.64] ;  /* 0x0000000412167981 */ /* 0x000ee8000c1e1900 */
[----:B------:R-:W3:Y:S01]  /*0420*/  LDG.E R23, desc[UR4][R10.64] ;  /* 0x000000040a177981 */ /* 0x000ee2000c1e1900 */
[----:B------:R-:W-:-:S04]  /*0430*/  IMAD.WIDE R14, R2, 0x4, R20 ;  /* 0x00000004020e7825 */ /* 0x000fc800078e0214 */
[----:B------:R-:W-:-:S04]  /*0440*/  IMAD.WIDE R12, R2, 0x4, R18 ;  /* 0x00000004020c7825 */ /* 0x000fc800078e0212 */
[----:B------:R-:W-:Y:S01]  /*0450*/  IMAD.WIDE R8, R2, 0x4, R10 ;  /* 0x0000000402087825 */ /* 0x000fe200078e020a */
[----:B---3--:R-:W-:-:S05]  /*0460*/  IADD3 R23, PT, PT, R22, R23, RZ ;  /* 0x0000001716177210 */ /* 0x008fca0007ffe0ff */
[----:B------:R1:W-:Y:S04]  /*0470*/  STG.E desc[UR4][R14.64], R23 ;  /* 0x000000170e007986 */ /* 0x0003e8000c101904 */
[----:B------:R-:W3:Y:S04]  /*0480*/  LDG.E R22, desc[UR4][R12.64] ;  /* 0x000000040c167981 */ /* 0x000ee8000c1e1900 */
[----:B--2---:R-:W3:Y:S01]  /*0490*/  LDG.E R25, desc[UR4][R8.64] ;  /* 0x0000000408197981 */ /* 0x004ee2000c1e1900 */
[----:B------:R-:W-:-:S04]  /*04a0*/  IMAD.WIDE R16, R2, 0x4, R14 ;  /* 0x0000000402107825 */ /* 0x000fc800078e020e */
[----:B------:R-:W-:-:S04]  /*04b0*/  IMAD.WIDE R18, R2, 0x4, R12 ;  /* 0x0000000402127825 */ /* 0x000fc800078e020c */
[----:B------:R-:W-:Y:S01]  /*04c0*/  IMAD.WIDE R10, R2, 0x4, R8 ;  /* 0x00000004020a7825 */ /* 0x000fe200078e0208 */
[----:B---3--:R-:W-:-:S05]  /*04d0*/  IADD3 R25, PT, PT, R22, R25, RZ ;  /* 0x0000001916197210 */ /* 0x008fca0007ffe0ff */
[----:B------:R2:W-:Y:S04]  /*04e0*/  STG.E desc[UR4][R16.64], R25 ;  /* 0x0000001910007986 */ /* 0x0005e8000c101904 */
[----:B------:R-:W3:Y:S04]  /*04f0*/  LDG.E R22, desc[UR4][R18.64] ;  /* 0x0000000412167981 */ /* 0x000ee8000c1e1900 */
[----:B0-----:R-:W3:Y:S01]  /*0500*/  LDG.E R27, desc[UR4][R10.64] ;  /* 0x000000040a1b7981 */ /* 0x001ee2000c1e1900 */
[----:B------:R-:W-:-:S04]  /*0510*/  IMAD.WIDE R20, R2, 0x4, R16 ;  /* 0x0000000402147825 */ /* 0x000fc800078e0210 */
[----:B------:R-:W-:-:S04]  /*0520*/  IMAD.WIDE R12, R2, 0x4, R18 ;  /* 0x00000004020c7825 */ /* 0x000fc800078e0212 */
[----:B------:R-:W-:Y:S01]  /*0530*/  IMAD.WIDE R8, R2, 0x4, R10 ;  /* 0x0000000402087825 */ /* 0x000fe200078e020a */
[----:B---3--:R-:W-:-:S05]  /*0540*/  IADD3 R27, PT, PT, R22, R27, RZ ;  /* 0x0000001b161b7210 */ /* 0x008fca0007ffe0ff */
[----:B------:R0:W-:Y:S04]  /*0550*/  STG.E desc[UR4][R20.64], R27 ;  /* 0x0000001b14007986 */ /* 0x0001e8000c101904 */
[----:B------:R-:W3:Y:S04]  /*0560*/  LDG.E R22, desc[UR4][R12.64] ;  /* 0x000000040c167981 */ /* 0x000ee8000c1e1900 */
[----:B-1----:R-:W3:Y:S01]  /*0570*/  LDG.E R23, desc[UR4][R8.64] ;  /* 0x0000000408177981 */ /* 0x002ee2000c1e1900 */
[----:B------:R-:W-:-:S04]  /*0580*/  IMAD.WIDE R14, R2, 0x4, R20 ;  /* 0x00000004020e7825 */ /* 0x000fc800078e0214 */
[----:B--2---:R-:W-:-:S04]  /*0590*/  IMAD.WIDE R16, R2, 0x4, R12 ;  /* 0x0000000402107825 */ /* 0x004fc800078e020c */
[----:B------:R-:W-:Y:S01]  /*05a0*/  IMAD.WIDE R10, R2, 0x4, R8 ;  /* 0x00000004020a7825 */ /* 0x000fe200078e0208 */
[----:B---3--:R-:W-:-:S05]  /*05b0*/  IADD3 R23, PT, PT, R22, R23, RZ ;  /* 0x0000001716177210 */ /* 0x008fca0007ffe0ff */
        /* <DEDUP_REMOVED lines=11> */
[----:B-1----:R-:W-:-:S04]  /*0670*/  IMAD.WIDE R14, R2, 0x4, R12 ;  /* 0x00000004020e7825 */ /* 0x002fc800078e020c */
[----:B------:R-:W-:Y:S01]  /*0680*/  IMAD.WIDE R10, R2, 0x4, R8 ;  /* 0x00000004020a7825 */ /* 0x000fe200078e0208 */
        /* <DEDUP_REMOVED lines=23> */
[----:B------:R-:W2:Y:S04]  /*0800*/  LDG.E R12, desc[UR4][R12.64] ;  /* 0x000000040c0c7981 */ /* 0x000ea8000c1e1900 */
[----:B------:R-:W2:Y:S01]  /*0810*/  LDG.E R9, desc[UR4][R8.64] ;  /* 0x0000000408097981 */ /* 0x000ea2000c1e1900 */
[----:B------:R-:W-:-:S04]  /*0820*/  IADD3 R4, PT, PT, R4, 0x10, RZ ;  /* 0x0000001004047810 */ /* 0x000fc80007ffe0ff */
[----:B------:R-:W-:Y:S01]  /*0830*/  ISETP.NE.AND P1, PT, R4, RZ, PT ;  /* 0x000000ff0400720c */ /* 0x000fe20003f25270 */
[C---:B-1----:R-:W-:Y:S01]  /*0840*/  IMAD.WIDE R16, R2.reuse, 0x4, R20 ;  /* 0x0000000402107825 */ /* 0x042fe200078e0214 */
[----:B------:R-:W-:Y:S02]  /*0850*/  LEA R7, R2, R7, 0x4 ;  /* 0x0000000702077211 */ /* 0x000fe400078e20ff */
[----:B--2---:R-:W-:-:S05]  /*0860*/  IADD3 R19, PT, PT, R12, R9, RZ ;  /* 0x000000090c137210 */ /* 0x004fca0007ffe0ff */
[----:B------:R3:W-:Y:S04]  /*0870*/  STG.E desc[UR4][R16.64], R19 ;  /* 0x0000001310007986 */ /* 0x0007e8000c101904 */
[----:B------:R-:W-:Y:S05]  /*0880*/  @P1 BRA `(.L_x_2) ;  /* 0xfffffff800241947 */ /* 0x000fea000383ffff */
.L_x_1:
[----:B0-----:R-:W-:Y:S05]  /*0890*/  @!P0 EXIT ;  /* 0x000000000000894d */ /* 0x001fea0003800000 */
[----:B------:R-:W-:Y:S02]  /*08a0*/  ISETP.GE.U32.AND P0, PT, R6, 0x8, PT ;  /* 0x000000080600780c */ /* 0x000fe40003f06070 */
[----:B------:R-:W-:-:S04]  /*08b0*/  LOP3.LUT R4, R3, 0x7, RZ, 0xc0, !PT ;  /* 0x0000000703047812 */ /* 0x000fc800078ec0ff */
[----:B------:R-:W-:-:S07]  /*08c0*/  ISETP.NE.AND P1, PT, R4, RZ, PT ;  /* 0x000000ff0400720c */ /* 0x000fce0003f25270 */
[----:B------:R-:W-:Y:S06]  /*08d0*/  @!P0 BRA `(.L_x_3) ;  /* 0x0000000000f48947 */ /* 0x000fec0003800000 */
[----:B------:R-:W0:Y:S01]  /*08e0*/  LDC.64 R6, c[0x0][0x380] ;  /* 0x0000e000ff067b82 */ /* 0x000e220000000a00 */
[----:B------:R-:W-:-:S07]  /*08f0*/  IMAD R13, R0, R2, R5 ;  /* 0x00000002000d7224 */ /* 0x000fce00078e0205 */
[----:B------:R-:W1:Y:S08]  /*0900*/  LDC.64 R8, c[0x0][0x388] ;  /* 0x0000e200ff087b82 */ /* 0x000e700000000a00 */
[----:B------:R-:W2:Y:S01]  /*0910*/  LDC.64 R10, c[0x0][0x390] ;  /* 0x0000e400ff0a7b82 */ /* 0x000ea20000000a00 */
[----:B0-----:R-:W-:-:S05]  /*0920*/  IMAD.WIDE R6, R13, 0x4, R6 ;  /* 0x000000040d067825 */ /* 0x001fca00078e0206 */
[----:B------:R-:W3:Y:S01]  /*0930*/  LDG.E R12, desc[UR4][R6.64] ;  /* 0x00000004060c7981 */ /* 0x000ee2000c1e1900 */
[----:B-1----:R-:W-:-:S05]  /*0940*/  IMAD.WIDE R8, R13, 0x4, R8 ;  /* 0x000000040d087825 */ /* 0x002fca00078e0208 */
[----:B------:R-:W3:Y:S01]  /*0950*/  LDG.E R15, desc[UR4][R8.64] ;  /* 0x00000004080f7981 */ /* 0x000ee2000c1e1900 */
[----:B--2---:R-:W-:Y:S01]  /*0960*/  IMAD.WIDE R10, R13, 0x4, R10 ;  /* 0x000000040d0a7825 */ /* 0x004fe200078e020a */
[----:B---3--:R-:W-:-:S03]  /*0970*/  IADD3 R21, PT, PT, R12, R15, RZ ;  /* 0x0000000f0c157210 */ /* 0x008fc60007ffe0ff */
[----:B------:R-:W-:-:S04]  /*0980*/  IMAD.WIDE R12, R2, 0x4, R6 ;  /* 0x00000004020c7825 */ /* 0x000fc800078e0206 */
[C---:B------:R-:W-:Y:S01]  /*0990*/  IMAD.WIDE R14, R2.reuse, 0x4, R8 ;  /* 0x00000004020e7825 */ /* 0x040fe200078e0208 */
        /* <DEDUP_REMOVED lines=11> */
[----:B0-----:R-:W-:-:S04]  /*0a50*/  IMAD.WIDE R10, R2, 0x4, R6 ;  /* 0x00000004020a7825 */ /* 0x001fc800078e0206 */
[----:B------:R-:W-:Y:S01]  /*0a60*/  IMAD.WIDE R12, R2, 0x4, R8 ;  /* 0x00000004020c7825 */ /* 0x000fe200078e0208 */
        /* <DEDUP_REMOVED lines=10> */
[----:B-1----:R-:W3:Y:S01]  /*0b10*/  LDG.E R23, desc[UR4][R8.64] ;  /* 0x0000000408177981 */ /* 0x002ee2000c1e1900 */
        /* <DEDUP_REMOVED lines=19> */
[----:B------:R-:W0:Y:S04]  /*0c50*/  LDG.E R10, desc[UR4][R10.64] ;  /* 0x000000040a0a7981 */ /* 0x000e28000c1e1900 */
[----:B------:R-:W0:Y:S01]  /*0c60*/  LDG.E R13, desc[UR4][R12.64] ;  /* 0x000000040c0d7981 */ /* 0x000e22000c1e1900 */
[----:B-1----:R-:W-:Y:S01]  /*0c70*/  IMAD.WIDE R16, R2, 0x4, R14 ;  /* 0x0000000402107825 */ /* 0x002fe200078e020e */
[----:B------:R-:W-:-:S02]  /*0c80*/  IADD3 R0, PT, PT, R0, 0x8, RZ ;  /* 0x0000000800007810 */ /* 0x000fc40007ffe0ff */
[----:B0-----:R-:W-:-:S05]  /*0c90*/  IADD3 R19, PT, PT, R10, R13, RZ ;  /* 0x0000000d0a137210 */ /* 0x001fca0007ffe0ff */
[----:B------:R2:W-:Y:S02]  /*0ca0*/  STG.E desc[UR4][R16.64], R19 ;  /* 0x0000001310007986 */ /* 0x0005e4000c101904 */
.L_x_3:
[----:B------:R-:W-:Y:S05]  /*0cb0*/  @!P1 EXIT ;  /* 0x000000000000994d */ /* 0x000fea0003800000 */
[----:B------:R-:W-:Y:S02]  /*0cc0*/  ISETP.GE.U32.AND P0, PT, R4, 0x4, PT ;  /* 0x000000040400780c */ /* 0x000fe40003f06070 */
[----:B------:R-:W-:-:S04]  /*0cd0*/  LOP3.LUT R3, R3, 0x3, RZ, 0xc0, !PT ;  /* 0x0000000303037812 */ /* 0x000fc800078ec0ff */
[----:B------:R-:W-:-:S07]  /*0ce0*/  ISETP.NE.AND P1, PT, R3, RZ, PT ;  /* 0x000000ff0300720c */ /* 0x000fce0003f25270 */
[----:B------:R-:W-:Y:S06]  /*0cf0*/  @!P0 BRA `(.L_x_4) ;  /* 0x0000000000848947 */ /* 0x000fec0003800000 */
[----:B------:R-:W0:Y:S01]  /*0d00*/  LDC.64 R6, c[0x0][0x380] ;  /* 0x0000e000ff067b82 */ /* 0x000e220000000a00 */
[----:B--2---:R-:W-:-:S07]  /*0d10*/  IMAD R15, R0, R2, R5 ;  /* 0x00000002000f7224 */ /* 0x004fce00078e0205 */
[----:B------:R-:W1:Y:S08]  /*0d20*/  LDC.64 R8, c[0x0][0x388] ;  /* 0x0000e200ff087b82 */ /* 0x000e700000000a00 */
[----:B------:R-:W2:Y:S01]  /*0d30*/  LDC.64 R10, c[0x0][0x390] ;  /* 0x0000e400ff0a7b82 */ /* 0x000ea20000000a00 */
[----:B0-----:R-:W-:-:S05]  /*0d40*/  IMAD.WIDE R6, R15, 0x4, R6 ;  /* 0x000000040f067825 */ /* 0x001fca00078e0206 */
[----:B------:R-:W3:Y:S01]  /*0d50*/  LDG.E R4, desc[UR4][R6.64] ;  /* 0x0000000406047981 */ /* 0x000ee2000c1e1900 */
[----:B-1----:R-:W-:-:S05]  /*0d60*/  IMAD.WIDE R8, R15, 0x4, R8 ;  /* 0x000000040f087825 */ /* 0x002fca00078e0208 */
[----:B------:R-:W3:Y:S01]  /*0d70*/  LDG.E R13, desc[UR4][R8.64] ;  /* 0x00000004080d7981 */ /* 0x000ee2000c1e1900 */
[----:B--2---:R-:W-:-:S04]  /*0d80*/  IMAD.WIDE R10, R15, 0x4, R10 ;  /* 0x000000040f0a7825 */ /* 0x004fc800078e020a */
[----:B------:R-:W-:Y:S01]  /*0d90*/  IMAD.WIDE R14, R2, 0x4, R8 ;  /* 0x00000004020e7825 */ /* 0x000fe200078e0208 */
[----:B---3--:R-:W-:-:S03]  /*0da0*/  IADD3 R21, PT, PT, R4, R13, RZ ;  /* 0x0000000d04157210 */ /* 0x008fc60007ffe0ff */
        /* <DEDUP_REMOVED lines=16> */
[----:B------:R-:W1:Y:S04]  /*0eb0*/  LDG.E R10, desc[UR4][R10.64] ;  /* 0x000000040a0a7981 */ /* 0x000e68000c1e1900 */
[----:B------:R-:W1:Y:S01]  /*0ec0*/  LDG.E R13, desc[UR4][R12.64] ;  /* 0x000000040c0d7981 */ /* 0x000e62000c1e1900 */
[----:B------:R-:W-:Y:S01]  /*0ed0*/  IMAD.WIDE R14, R2, 0x4, R18 ;  /* 0x00000004020e7825 */ /* 0x000fe200078e0212 */
[----:B------:R-:W-:-:S02]  /*0ee0*/  IADD3 R0, PT, PT, R0, 0x4, RZ ;  /* 0x0000000400007810 */ /* 0x000fc40007ffe0ff */
[----:B-1----:R-:W-:-:S05]  /*0ef0*/  IADD3 R17, PT, PT, R10, R13, RZ ;  /* 0x0000000d0a117210 */ /* 0x002fca0007ffe0ff */
[----:B------:R0:W-:Y:S02]  /*0f00*/  STG.E desc[UR4][R14.64], R17 ;  /* 0x000000110e007986 */ /* 0x0001e4000c101904 */
.L_x_4:
[----:B------:R-:W-:Y:S05]  /*0f10*/  @!P1 EXIT ;  /* 0x000000000000994d */ /* 0x000fea0003800000 */
[----:B------:R-:W1:Y:S01]  /*0f20*/  LDC.64 R6, c[0x0][0x390] ;  /* 0x0000e400ff067b82 */ /* 0x000e620000000a00 */
[----:B0-23--:R-:W-:Y:S01]  /*0f30*/  IMAD R17, R0, R2, R5 ;  /* 0x0000000200117224 */ /* 0x00dfe200078e0205 */
[----:B------:R-:W-:-:S06]  /*0f40*/  IADD3 R3, PT, PT, -R3, RZ, RZ ;  /* 0x000000ff03037210 */ /* 0x000fcc0007ffe1ff */
[----:B------:R-:W0:Y:S08]  /*0f50*/  LDC.64 R8, c[0x0][0x380] ;  /* 0x0000e000ff087b82 */ /* 0x000e300000000a00 */
[----:B------:R-:W2:Y:S02]  /*0f60*/  LDC.64 R10, c[0x0][0x388] ;  /* 0x0000e200ff0a7b82 */ /* 0x000ea40000000a00 */
.L_x_5:
[----:B0-----:R-:W-:-:S04]  /*0f70*/  IMAD.WIDE R4, R17, 0x4, R8 ;  /* 0x0000000411047825 */ /* 0x001fc800078e0208 */
[----:B--2---:R-:W-:Y:S02]  /*0f80*/  IMAD.WIDE R12, R17, 0x4, R10 ;  /* 0x00000004110c7825 */ /* 0x004fe400078e020a */
[----:B------:R-:W2:Y:S04]  /*0f90*/  LDG.E R4, desc[UR4][R4.64] ;  /* 0x0000000404047981 */ /* 0x000ea8000c1e1900 */
[----:B------:R-:W2:Y:S01]  /*0fa0*/  LDG.E R13, desc[UR4][R12.64] ;  /* 0x000000040c0d7981 */ /* 0x000ea2000c1e1900 */
[----:B------:R-:W-:Y:S01]  /*0fb0*/  IADD3 R3, PT, PT, R3, 0x1, RZ ;  /* 0x0000000103037810 */ /* 0x000fe20007ffe0ff */
[C---:B-1-3--:R-:W-:Y:S01]  /*0fc0*/  IMAD.WIDE R14, R17.reuse, 0x4, R6 ;  /* 0x00000004110e7825 */ /* 0x04afe200078e0206 */
[----:B------:R-:W-:Y:S02]  /*0fd0*/  IADD3 R17, PT, PT, R17, R2, RZ ;  /* 0x0000000211117210 */ /* 0x000fe40007ffe0ff */
[----:B------:R-:W-:-:S02]  /*0fe0*/  ISETP.NE.AND P0, PT, R3, RZ, PT ;  /* 0x000000ff0300720c */ /* 0x000fc40003f05270 */
[----:B--2---:R-:W-:-:S05]  /*0ff0*/  IADD3 R19, PT, PT, R4, R13, RZ ;  /* 0x0000000d04137210 */ /* 0x004fca0007ffe0ff */
[----:B------:R3:W-:Y:S06]  /*1000*/  STG.E desc[UR4][R14.64], R19 ;  /* 0x000000130e007986 */ /* 0x0007ec000c101904 */
[----:B------:R-:W-:Y:S05]  /*1010*/  @P0 BRA `(.L_x_5) ;  /* 0xfffffffc00d40947 */ /* 0x000fea000383ffff */
[----:B------:R-:W-:Y:S05]  /*1020*/  EXIT ;  /* 0x000000000000794d */ /* 0x000fea0003800000 */
.L_x_6:
        /* <DEDUP_REMOVED lines=13> */
.L_x_10:


//--------------------- .text._Z8MatAdd2DPiS_S_ii --------------------------
	.section	.text._Z8MatAdd2DPiS_S_ii,"ax",@progbits
	.align	128
        .global         _Z8MatAdd2DPiS_S_ii
        .type           _Z8MatAdd2DPiS_S_ii,@function
        .size           _Z8MatAdd2DPiS_S_ii,(.L_x_11 - _Z8MatAdd2DPiS_S_ii)
        .other          _Z8MatAdd2DPiS_S_ii,@"STO_CUDA_ENTRY STV_DEFAULT"
_Z8MatAdd2DPiS_S_ii:
.text._Z8MatAdd2DPiS_S_ii:
[----:B------:R-:W-:Y:S01]  /*0000*/  LDC R1, c[0x0][0x37c] ;  /* 0x0000df00ff017b82 */ /* 0x000fe20000000800 */
[----:B------:R-:W0:Y:S07]  /*0010*/  S2R R3, SR_TID.Y ;  /* 0x0000000000037919 */ /* 0x000e2e0000002200 */
[----:B------:R-:W1:Y:S01]  /*0020*/  LDC R5, c[0x0][0x360] ;  /* 0x0000d800ff057b82 */ /* 0x000e620000000800 */
[----:B------:R-:W2:Y:S01]  /*0030*/  LDCU.64 UR6, c[0x0][0x398] ;  /* 0x00007300ff0677ac */ /* 0x000ea20008000a00 */
[----:B------:R-:W1:Y:S06]  /*0040*/  S2R R0, SR_TID.X ;  /* 0x0000000000007919 */ /* 0x000e6c0000002100 */
[----:B------:R-:W0:Y:S08]  /*0050*/  S2UR UR5, SR_CTAID.Y ;  /* 0x00000000000579c3 */ /* 0x000e300000002600 */
[----:B------:R-:W0:Y:S08]  /*0060*/  LDC R2, c[0x0][0x364] ;  /* 0x0000d900ff027b82 */ /* 0x000e300000000800 */
[----:B------:R-:W1:Y:S01]  /*0070*/  S2UR UR4, SR_CTAID.X ;  /* 0x00000000000479c3 */ /* 0x000e620000002500 */
[----:B0-----:R-:W-:-:S05]  /*0080*/  IMAD R3, R2, UR5, R3 ;  /* 0x0000000502037c24 */ /* 0x001fca000f8e0203 */
[----:B--2---:R-:W-:Y:S01]  /*0090*/  ISETP.GE.AND P0, PT, R3, UR7, PT ;  /* 0x0000000703007c0c */ /* 0x004fe2000bf06270 */
[----:B-1----:R-:W-:-:S04]  /*00a0*/  IMAD R0, R5, UR4, R0 ;  /* 0x0000000405007c24 */ /* 0x002fc8000f8e0200 */
[----:B------:R-:W-:Y:S01]  /*00b0*/  IMAD R9, R3, UR6, R0 ;  /* 0x0000000603097c24 */ /* 0x000fe2000f8e0200 */
[----:B------:R-:W-:-:S13]  /*00c0*/  ISETP.GE.OR P0, PT, R0, UR6, P0 ;  /* 0x0000000600007c0c */ /* 0x000fda0008706670 */
[----:B------:R-:W-:Y:S05]  /*00d0*/  @P0 EXIT ;  /* 0x000000000000094d */ /* 0x000fea0003800000 */
[----:B------:R-:W0:Y:S01]  /*00e0*/  LDC.64 R2, c[0x0][0x380] ;  /* 0x0000e000ff027b82 */ /* 0x000e220000000a00 */
[----:B------:R-:W1:Y:S07]  /*00f0*/  LDCU.64 UR4, c[0x0][0x358] ;  /* 0x00006b00ff0477ac */ /* 0x000e6e0008000a00 */
[----:B------:R-:W2:Y:S08]  /*0100*/  LDC.64 R4, c[0x0][0x388] ;  /* 0x0000e200ff047b82 */ /* 0x000eb00000000a00 */
[----:B------:R-:W3:Y:S01]  /*0110*/  LDC.64 R6, c[0x0][0x390] ;  /* 0x0000e400ff067b82 */ /* 0x000ee20000000a00 */
[----:B0-----:R-:W-:-:S06]  /*0120*/  IMAD.WIDE R2, R9, 0x4, R2 ;  /* 0x0000000409027825 */ /* 0x001fcc00078e0202 */
[----:B-1----:R-:W4:Y:S01]  /*0130*/  LDG.E R2, desc[UR4][R2.64] ;  /* 0x0000000402027981 */ /* 0x002f22000c1e1900 */
[----:B--2---:R-:W-:-:S06]  /*0140*/  IMAD.WIDE R4, R9, 0x4, R4 ;  /* 0x0000000409047825 */ /* 0x004fcc00078e0204 */
[----:B------:R-:W4:Y:S01]  /*0150*/  LDG.E R5, desc[UR4][R4.64] ;  /* 0x0000000404057981 */ /* 0x000f22000c1e1900 */
[----:B---3--:R-:W-:Y:S01]  /*0160*/  IMAD.WIDE R6, R9, 0x4, R6 ;  /* 0x0000000409067825 */ /* 0x008fe200078e0206 */
[----:B----4-:R-:W-:-:S05]  /*0170*/  IADD3 R9, PT, PT, R2, R5, RZ ;  /* 0x0000000502097210 */ /* 0x010fca0007ffe0ff */
[----:B------:R-:W-:Y:S01]  /*0180*/  STG.E desc[UR4][R6.64], R9 ;  /* 0x0000000906007986 */ /* 0x000fe2000c101904 */
[----:B------:R-:W-:Y:S05]  /*0190*/  EXIT ;  /* 0x000000000000794d */ /* 0x000fea0003800000 */
.L_x_7:
        /* <DEDUP_REMOVED lines=14> */
.L_x_11:


//--------------------- .text._Z8MatAdd1DPiS_S_ii --------------------------
	.section	.text._Z8MatAdd1DPiS_S_ii,"ax",@progbits
	.align	128
        .global         _Z8MatAdd1DPiS_S_ii
        .type           _Z8MatAdd1DPiS_S_ii,@function
        .size           _Z8MatAdd1DPiS_S_ii,(.L_x_12 - _Z8MatAdd1DPiS_S_ii)
        .other          _Z8MatAdd1DPiS_S_ii,@"STO_CUDA_ENTRY STV_DEFAULT"
_Z8MatAdd1DPiS_S_ii:
.text._Z8MatAdd1DPiS_S_ii:
[----:B------:R-:W-:Y:S01]  /*0000*/  LDC R1, c[0x0][0x37c] ;  /* 0x0000df00ff017b82 */ /* 0x000fe20000000800 */
[----:B------:R-:W0:Y:S07]  /*0010*/  S2R R0, SR_TID.X ;  /* 0x0000000000007919 */ /* 0x000e2e0000002100 */
[----:B------:R-:W0:Y:S01]  /*0020*/  S2UR UR6, SR_CTAID.X ;  /* 0x00000000000679c3 */ /* 0x000e220000002500 */
[----:B------:R-:W1:Y:S01]  /*0030*/  LDCU UR8, c[0x0][0x398] ;  /* 0x00007300ff0877ac */ /* 0x000e620008000800 */
[----:B------:R-:W2:Y:S01]  /*0040*/  S2R R6, SR_TID.Y ;  /* 0x0000000000067919 */ /* 0x000ea20000002200 */
[----:B------:R-:W3:Y:S05]  /*0050*/  LDCU.64 UR4, c[0x0][0x358] ;  /* 0x00006b00ff0477ac */ /* 0x000eea0008000a00 */
[----:B------:R-:W0:Y:S08]  /*0060*/  LDC R7, c[0x0][0x360] ;  /* 0x0000d800ff077b82 */ /* 0x000e300000000800 */
[----:B------:R-:W2:Y:S08]  /*0070*/  S2UR UR7, SR_CTAID.Y ;  /* 0x00000000000779c3 */ /* 0x000eb00000002600 */
[----:B------:R-:W2:Y:S08]  /*0080*/  LDC R9, c[0x0][0x364] ;  /* 0x0000d900ff097b82 */ /* 0x000eb00000000800 */
[----:B------:R-:W4:Y:S01]  /*0090*/  LDC.64 R2, c[0x0][0x380] ;  /* 0x0000e000ff027b82 */ /* 0x000f220000000a00 */
[----:B0-----:R-:W-:-:S07]  /*00a0*/  IMAD R0, R7, UR6, R0 ;  /* 0x0000000607007c24 */ /* 0x001fce000f8e0200 */
[----:B------:R-:W0:Y:S01]  /*00b0*/  LDC.64 R4, c[0x0][0x388] ;  /* 0x0000e200ff047b82 */ /* 0x000e220000000a00 */
[----:B--2---:R-:W-:-:S04]  /*00c0*/  IMAD R7, R9, UR7, R6 ;  /* 0x0000000709077c24 */ /* 0x004fc8000f8e0206 */
[----:B-1----:R-:W-:-:S03]  /*00d0*/  IMAD R9, R7, UR8, R0 ;  /* 0x0000000807097c24 */ /* 0x002fc6000f8e0200 */
[----:B------:R-:W1:Y:S01]  /*00e0*/  LDC.64 R6, c[0x0][0x390] ;  /* 0x0000e400ff067b82 */ /* 0x000e620000000a00 */
[----:B----4-:R-:W-:-:S06]  /*00f0*/  IMAD.WIDE R2, R9, 0x4, R2 ;  /* 0x0000000409027825 */ /* 0x010fcc00078e0202 */
[----:B---3--:R-:W2:Y:S01]  /*0100*/  LDG.E R2, desc[UR4][R2.64] ;  /* 0x0000000402027981 */ /* 0x008ea2000c1e1900 */
[----:B0-----:R-:W-:-:S06]  /*0110*/  IMAD.WIDE R4, R9, 0x4, R4 ;  /* 0x0000000409047825 */ /* 0x001fcc00078e0204 */
[----:B------:R-:W2:Y:S01]  /*0120*/  LDG.E R5, desc[UR4][R4.64] ;  /* 0x0000000404057981 */ /* 0x000ea2000c1e1900 */
[----:B-1----:R-:W-:Y:S01]  /*0130*/  IMAD.WIDE R6, R9, 0x4, R6 ;  /* 0x0000000409067825 */ /* 0x002fe200078e0206 */
[----:B--2---:R-:W-:-:S05]  /*0140*/  IADD3 R9, PT, PT, R2, R5, RZ ;  /* 0x0000000502097210 */ /* 0x004fca0007ffe0ff */
[----:B------:R-:W-:Y:S01]  /*0150*/  STG.E desc[UR4][R6.64], R9 ;  /* 0x0000000906007986 */ /* 0x000fe2000c101904 */
[----:B------:R-:W-:Y:S05]  /*0160*/  EXIT ;  /* 0x000000000000794d */ /* 0x000fea0003800000 */
.L_x_8:
        /* <DEDUP_REMOVED lines=9> */
.L_x_12:


//--------------------- .nv.shared.reserved.0     --------------------------
	.section	.nv.shared.reserved.0,"aw",@nobits
	.weak		__nv_reservedSMEM_offset_0_alias
	.size		__nv_reservedSMEM_offset_0_alias, 0, 64
	.other		__nv_reservedSMEM_offset_0_alias,@"STO_CUDA_RESERVED_SHARED STV_DEFAULT"
__nv_reservedSMEM_offset_0_alias:
	.zero		0
	.zero		64


//--------------------- .nv.constant0._Z10MatAdd2D1DPiS_S_ii --------------------------
	.section	.nv.constant0._Z10MatAdd2D1DPiS_S_ii,"a",@progbits
	.sectionflags	@""
	.align	4
.nv.constant0._Z10MatAdd2D1DPiS_S_ii:
	.zero		928


//--------------------- .nv.constant0._Z10MatAdd1D1DPiS_S_ii --------------------------
	.section	.nv.constant0._Z10MatAdd1D1DPiS_S_ii,"a",@progbits
	.sectionflags	@""
	.align	4
.nv.constant0._Z10MatAdd1D1DPiS_S_ii:
	.zero		928


//--------------------- .nv.constant0._Z8MatAdd2DPiS_S_ii --------------------------
	.section	.nv.constant0._Z8MatAdd2DPiS_S_ii,"a",@progbits
	.sectionflags	@""
	.align	4
.nv.constant0._Z8MatAdd2DPiS_S_ii:
	.zero		928


//--------------------- .nv.constant0._Z8MatAdd1DPiS_S_ii --------------------------
	.section	.nv.constant0._Z8MatAdd1DPiS_S_ii,"a",@progbits
	.sectionflags	@""
	.align	4
.nv.constant0._Z8MatAdd1DPiS_S_ii:
	.zero		928


//--------------------- SYMBOLS --------------------------

	.type		.nv.reservedSmem.offset0,@object
	.size		.nv.reservedSmem.offset0,0x4
